	.headerflags	@"EF_CUDA_TEXMODE_UNIFIED EF_CUDA_64BIT_ADDRESS EF_CUDA_ACCELERATORS EF_CUDA_SM90 EF_CUDA_VIRTUAL_SM(EF_CUDA_SM90)"
	.elftype	@"ET_EXEC"


//--------------------- .nv.info                  --------------------------
	.section	.nv.info,"",@"SHT_CUDA_INFO"
	.align	4


	//----- nvinfo : EIATTR_REGCOUNT
	.align		4
        /*0000*/ 	.byte	0x04, 0x2f
        /*0002*/ 	.short	(.L_3 - .L_2)
	.align		4
.L_2:
        /*0004*/ 	.word	index@(triton_poi_fused__native_batch_norm_legit_no_training_leaky_relu_0)
        /*0008*/ 	.word	0x00000012


	//----- nvinfo : EIATTR_MIN_STACK_SIZE
	.align		4
.L_3:
        /*000c*/ 	.byte	0x04, 0x12
        /*000e*/ 	.short	(.L_5 - .L_4)
	.align		4
.L_4:
        /*0010*/ 	.word	index@(triton_poi_fused__native_batch_norm_legit_no_training_leaky_relu_0)
        /*0014*/ 	.word	0x00000000


	//----- nvinfo : EIATTR_FRAME_SIZE
	.align		4
.L_5:
        /*0018*/ 	.byte	0x04, 0x11
        /*001a*/ 	.short	(.L_7 - .L_6)
	.align		4
.L_6:
        /*001c*/ 	.word	index@(triton_poi_fused__native_batch_norm_legit_no_training_leaky_relu_0)
        /*0020*/ 	.word	0x00000000


	//----- nvinfo : EIATTR_MIN_STACK_SIZE
	.align		4
.L_7:
        /*0024*/ 	.byte	0x04, 0x12
        /*0026*/ 	.short	(.L_9 - .L_8)
	.align		4
.L_8:
        /*0028*/ 	.word	index@(triton_poi_fused__native_batch_norm_legit_no_training_leaky_relu_0)
        /*002c*/ 	.word	0x00000000
.L_9:


//--------------------- .nv.info.triton_poi_fused__native_batch_norm_legit_no_training_leaky_relu_0 --------------------------
	.section	.nv.info.triton_poi_fused__native_batch_norm_legit_no_training_leaky_relu_0,"",@"SHT_CUDA_INFO"
	.sectionflags	@""
	.align	4


	//----- nvinfo : EIATTR_CUDA_API_VERSION
	.align		4
        /*0000*/ 	.byte	0x04, 0x37
        /*0002*/ 	.short	(.L_11 - .L_10)
.L_10:
        /*0004*/ 	.word	0x0000007c


	//----- nvinfo : EIATTR_KPARAM_INFO
	.align		4
.L_11:
        /*0008*/ 	.byte	0x04, 0x17
        /*000a*/ 	.short	(.L_13 - .L_12)
.L_12:
        /*000c*/ 	.word	0x00000000
        /*0010*/ 	.short	0x0006
        /*0012*/ 	.short	0x0030
        /*0014*/ 	.byte	0x00, 0xf0, 0x11, 0x00


	//----- nvinfo : EIATTR_KPARAM_INFO
	.align		4
.L_13:
        /*0018*/ 	.byte	0x04, 0x17
        /*001a*/ 	.short	(.L_15 - .L_14)
.L_14:
        /*001c*/ 	.word	0x00000000
        /*0020*/ 	.short	0x0005
        /*0022*/ 	.short	0x0028
        /*0024*/ 	.byte	0x00, 0xf4, 0x21, 0x00


	//----- nvinfo : EIATTR_KPARAM_INFO
	.align		4
.L_15:
        /*0028*/ 	.byte	0x04, 0x17
        /*002a*/ 	.short	(.L_17 - .L_16)
.L_16:
        /*002c*/ 	.word	0x00000000
        /*0030*/ 	.short	0x0004
        /*0032*/ 	.short	0x0020
        /*0034*/ 	.byte	0x00, 0xf4, 0x21, 0x00


	//----- nvinfo : EIATTR_KPARAM_INFO
	.align		4
.L_17:
        /*0038*/ 	.byte	0x04, 0x17
        /*003a*/ 	.short	(.L_19 - .L_18)
.L_18:
        /*003c*/ 	.word	0x00000000
        /*0040*/ 	.short	0x0003
        /*0042*/ 	.short	0x0018
        /*0044*/ 	.byte	0x00, 0xf4, 0x21, 0x00


	//----- nvinfo : EIATTR_KPARAM_INFO
	.align		4
.L_19:
        /*0048*/ 	.byte	0x04, 0x17
        /*004a*/ 	.short	(.L_21 - .L_20)
.L_20:
        /*004c*/ 	.word	0x00000000
        /*0050*/ 	.short	0x0002
        /*0052*/ 	.short	0x0010
        /*0054*/ 	.byte	0x00, 0xf4, 0x21, 0x00


	//----- nvinfo : EIATTR_KPARAM_INFO
	.align		4
.L_21:
        /*0058*/ 	.byte	0x04, 0x17
        /*005a*/ 	.short	(.L_23 - .L_22)
.L_22:
        /*005c*/ 	.word	0x00000000
        /*0060*/ 	.short	0x0001
        /*0062*/ 	.short	0x0008
        /*0064*/ 	.byte	0x00, 0xf4, 0x21, 0x00


	//----- nvinfo : EIATTR_KPARAM_INFO
	.align		4
.L_23:
        /*0068*/ 	.byte	0x04, 0x17
        /*006a*/ 	.short	(.L_25 - .L_24)
.L_24:
        /*006c*/ 	.word	0x00000000
        /*0070*/ 	.short	0x0000
        /*0072*/ 	.short	0x0000
        /*0074*/ 	.byte	0x00, 0xf4, 0x21, 0x00


	//----- nvinfo : EIATTR_SPARSE_MMA_MASK
	.align		4
.L_25:
        /*0078*/ 	.byte	0x03, 0x50
        /*007a*/ 	.short	0x0000


	//----- nvinfo : EIATTR_MAXREG_COUNT
	.align		4
        /*007c*/ 	.byte	0x03, 0x1b
        /*007e*/ 	.short	0x00ff


	//----- nvinfo : EIATTR_EXIT_INSTR_OFFSETS
	.align		4
        /*0080*/ 	.byte	0x04, 0x1c
        /*0082*/ 	.short	(.L_27 - .L_26)


	//   ....[0]....
.L_26:
        /*0084*/ 	.word	0x000003f0


	//----- nvinfo : EIATTR_REQNTID
	.align		4
.L_27:
        /*0088*/ 	.byte	0x04, 0x10
        /*008a*/ 	.short	(.L_29 - .L_28)
.L_28:
        /*008c*/ 	.word	0x00000080
        /*0090*/ 	.word	0x00000001
        /*0094*/ 	.word	0x00000001


	//----- nvinfo : EIATTR_CBANK_PARAM_SIZE
	.align		4
.L_29:
        /*0098*/ 	.byte	0x03, 0x19
        /*009a*/ 	.short	0x0034


	//----- nvinfo : EIATTR_PARAM_CBANK
	.align		4
        /*009c*/ 	.byte	0x04, 0x0a
        /*009e*/ 	.short	(.L_31 - .L_30)
	.align		4
.L_30:
        /*00a0*/ 	.word	index@(.nv.constant0.triton_poi_fused__native_batch_norm_legit_no_training_leaky_relu_0)
        /*00a4*/ 	.short	0x0210
        /*00a6*/ 	.short	0x0034


	//----- nvinfo : EIATTR_SW_WAR
	.align		4
.L_31:
        /*00a8*/ 	.byte	0x04, 0x36
        /*00aa*/ 	.short	(.L_33 - .L_32)
.L_32:
        /*00ac*/ 	.word	0x00000008
.L_33:


//--------------------- .nv.callgraph             --------------------------
	.section	.nv.callgraph,"",@"SHT_CUDA_CALLGRAPH"
	.align	4
	.sectionentsize	8
	.align		4
        /*0000*/ 	.word	0x00000000
	.align		4
        /*0004*/ 	.word	0xffffffff
	.align		4
        /*0008*/ 	.word	0x00000000
	.align		4
        /*000c*/ 	.word	0xfffffffe
	.align		4
        /*0010*/ 	.word	0x00000000
	.align		4
        /*0014*/ 	.word	0xfffffffd
	.align		4
        /*0018*/ 	.word	0x00000000
	.align		4
        /*001c*/ 	.word	0xfffffffc


//--------------------- .nv.constant4             --------------------------
	.section	.nv.constant4,"a",@progbits
	.align	8
	.align		8
.nv.constant4:
        /*0000*/ 	.dword	_$_str
	.align		8
        /*0008*/ 	.dword	_$_str_$_2


//--------------------- .text.triton_poi_fused__native_batch_norm_legit_no_training_leaky_relu_0 --------------------------
	.section	.text.triton_poi_fused__native_batch_norm_legit_no_training_leaky_relu_0,"ax",@progbits
	.align	128
        .global         triton_poi_fused__native_batch_norm_legit_no_training_leaky_relu_0
        .type           triton_poi_fused__native_batch_norm_legit_no_training_leaky_relu_0,@function
        .size           triton_poi_fused__native_batch_norm_legit_no_training_leaky_relu_0,(.L_x_1 - triton_poi_fused__native_batch_norm_legit_no_training_leaky_relu_0)
        .other          triton_poi_fused__native_batch_norm_legit_no_training_leaky_relu_0,@"STO_CUDA_ENTRY STV_DEFAULT"
triton_poi_fused__native_batch_norm_legit_no_training_leaky_relu_0:
.text.triton_poi_fused__native_batch_norm_legit_no_training_leaky_relu_0:
[----:B------:R-:W-:Y:S01]  /*0000*/  LDC R1, c[0x0][0x28] ;  /* 0x00000a00ff017b82 */ /* 0x000fe20000000800 */
[----:B------:R-:W1:Y:S07]  /*0010*/  S2R R0, SR_TID.X ;  /* 0x0000000000007919 */ /* 0x000e6e0000002100 */
[----:B------:R-:W2:Y:S01]  /*0020*/  LDC.64 R10, c[0x0][0x228] ;  /* 0x00008a00ff0a7b82 */ /* 0x000ea20000000a00 */
[----:B------:R-:W-:Y:S01]  /*0030*/  ULDC.64 UR4, c[0x0][0x208] ;  /* 0x0000820000047ab9 */ /* 0x000fe20000000a00 */
[----:B------:R-:W3:Y:S06]  /*0040*/  S2R R5, SR_CTAID.X ;  /* 0x0000000000057919 */ /* 0x000eec0000002500 */
[----:B------:R-:W4:Y:S08]  /*0050*/  LDC.64 R8, c[0x0][0x220] ;  /* 0x00008800ff087b82 */ /* 0x000f300000000a00 */
[----:B------:R-:W5:Y:S08]  /*0060*/  LDC.64 R14, c[0x0][0x238] ;  /* 0x00008e00ff0e7b82 */ /* 0x000f700000000a00 */
[----:B------:R-:W4:Y:S01]  /*0070*/  LDC.64 R12, c[0x0][0x230] ;  /* 0x00008c00ff0c7b82 */ /* 0x000f220000000a00 */
[----:B-1----:R-:W-:-:S02]  /*0080*/  SHF.L.U32 R0, R0, 0x2, RZ ;  /* 0x0000000200007819 */ /* 0x002fc400000006ff */
[----:B---3--:R-:W-:Y:S02]  /*0090*/  SHF.R.S32.HI R3, RZ, 0x16, R5 ;  /* 0x00000016ff037819 */ /* 0x008fe40000011405 */
[----:B------:R-:W-:Y:S02]  /*00a0*/  LOP3.LUT R0, R0, 0x1fc, RZ, 0xc0, !PT ;  /* 0x000001fc00007812 */ /* 0x000fe400078ec0ff */
[----:B------:R-:W-:Y:S02]  /*00b0*/  SGXT R3, R3, 0x1 ;  /* 0x000000010303781a */ /* 0x000fe40000000200 */
[----:B------:R-:W-:Y:S02]  /*00c0*/  LEA R0, R5, R0, 0x9 ;  /* 0x0000000005007211 */ /* 0x000fe400078e48ff */
[----:B------:R-:W1:Y:S02]  /*00d0*/  LDC.64 R4, c[0x0][0x218] ;  /* 0x00008600ff047b82 */ /* 0x000e640000000a00 */
[----:B------:R-:W-:-:S04]  /*00e0*/  LEA.HI R3, R3, R0, RZ, 0xc ;  /* 0x0000000003037211 */ /* 0x000fc800078f60ff */
[----:B------:R-:W-:-:S04]  /*00f0*/  SHF.R.S32.HI R3, RZ, 0xc, R3 ;  /* 0x0000000cff037819 */ /* 0x000fc80000011403 */
[----:B------:R-:W-:-:S04]  /*0100*/  LEA.HI R2, R3, R3, RZ, 0x2 ;  /* 0x0000000303027211 */ /* 0x000fc800078f10ff */
[----:B------:R-:W-:-:S04]  /*0110*/  LOP3.LUT R2, R2, 0xfffffffc, RZ, 0xc0, !PT ;  /* 0xfffffffc02027812 */ /* 0x000fc800078ec0ff */
[----:B------:R-:W-:-:S05]  /*0120*/  IADD3 R3, R3, -R2, RZ ;  /* 0x8000000203037210 */ /* 0x000fca0007ffe0ff */
[----:B--2---:R-:W-:-:S06]  /*0130*/  IMAD.WIDE R10, R3, 0x4, R10 ;  /* 0x00000004030a7825 */ /* 0x004fcc00078e020a */
[----:B------:R-:W2:Y:S01]  /*0140*/  LDG.E.EL R10, desc[UR4][R10.64] ;  /* 0x000000040a0a7981 */ /* 0x000ea2000c2e1900 */
[----:B-1----:R-:W-:-:S04]  /*0150*/  IMAD.WIDE R4, R0, 0x4, R4 ;  /* 0x0000000400047825 */ /* 0x002fc800078e0204 */
[C---:B----4-:R-:W-:Y:S02]  /*0160*/  IMAD.WIDE R8, R3.reuse, 0x4, R8 ;  /* 0x0000000403087825 */ /* 0x050fe400078e0208 */
[----:B------:R-:W3:Y:S02]  /*0170*/  LDG.E.128 R4, desc[UR4][R4.64] ;  /* 0x0000000404047981 */ /* 0x000ee4000c1e1d00 */
[C---:B-----5:R-:W-:Y:S02]  /*0180*/  IMAD.WIDE R14, R3.reuse, 0x4, R14 ;  /* 0x00000004030e7825 */ /* 0x060fe400078e020e */
[----:B------:R1:W3:Y:S02]  /*0190*/  LDG.E.EL R2, desc[UR4][R8.64] ;  /* 0x0000000408027981 */ /* 0x0002e4000c2e1900 */
[----:B0-----:R-:W-:Y:S02]  /*01a0*/  IMAD.WIDE R12, R3, 0x4, R12 ;  /* 0x00000004030c7825 */ /* 0x001fe400078e020c */
[----:B------:R-:W4:Y:S04]  /*01b0*/  LDG.E.EL R14, desc[UR4][R14.64] ;  /* 0x000000040e0e7981 */ /* 0x000f28000c2e1900 */
[----:B------:R3:W4:Y:S01]  /*01c0*/  LDG.E.EL R3, desc[UR4][R12.64] ;  /* 0x000000040c037981 */ /* 0x000722000c2e1900 */
[----:B-1----:R-:W-:Y:S01]  /*01d0*/  HFMA2.MMA R8, -RZ, RZ, 1.625, 0 ;  /* 0x3e800000ff087435 */ /* 0x002fe200000001ff */
[----:B--2---:R-:W-:-:S04]  /*01e0*/  FADD R10, R10, 9.9999997473787516356e-06 ;  /* 0x3727c5ac0a0a7421 */ /* 0x004fc80000000000 */
[----:B------:R-:W0:Y:S02]  /*01f0*/  MUFU.SQRT R11, R10 ;  /* 0x0000000a000b7308 */ /* 0x000e240000002000 */
[C---:B0-----:R-:W-:Y:S02]  /*0200*/  FSETP.GT.AND P0, PT, R11.reuse, 8.50705917302346158658e+37, PT ;  /* 0x7e8000000b00780b */ /* 0x041fe40003f04000 */
[----:B------:R-:W-:-:S11]  /*0210*/  FSETP.GEU.AND P1, PT, R11, 1.175494350822287508e-38, PT ;  /* 0x008000000b00780b */ /* 0x000fd60003f2e000 */
[----:B------:R-:W-:-:S04]  /*0220*/  @P0 FMUL R11, R11, 0.25 ;  /* 0x3e8000000b0b0820 */ /* 0x000fc80000400000 */
[----:B------:R-:W-:-:S06]  /*0230*/  @!P1 FMUL R11, R11, 16777216 ;  /* 0x4b8000000b0b9820 */ /* 0x000fcc0000400000 */
[----:B------:R-:W0:Y:S01]  /*0240*/  MUFU.RCP R11, R11 ;  /* 0x0000000b000b7308 */ /* 0x000e220000001000 */
[----:B------:R-:W-:Y:S01]  /*0250*/  FSEL R8, R8, 1, P0 ;  /* 0x3f80000008087808 */ /* 0x000fe20000000000 */
[----:B---3--:R-:W-:-:S04]  /*0260*/  FADD R13, R4, -R2 ;  /* 0x80000002040d7221 */ /* 0x008fc80000000000 */
[----:B------:R-:W-:Y:S01]  /*0270*/  @!P1 FMUL R8, R8, 16777216 ;  /* 0x4b80000008089820 */ /* 0x000fe20000400000 */
[--C-:B------:R-:W-:Y:S01]  /*0280*/  FADD R5, R5, -R2.reuse ;  /* 0x8000000205057221 */ /* 0x100fe20000000000 */
[--C-:B------:R-:W-:Y:S01]  /*0290*/  FADD R15, R6, -R2.reuse ;  /* 0x80000002060f7221 */ /* 0x100fe20000000000 */
[----:B------:R-:W-:Y:S01]  /*02a0*/  FADD R7, R7, -R2 ;  /* 0x8000000207077221 */ /* 0x000fe20000000000 */
[----:B0-----:R-:W-:Y:S02]  /*02b0*/  FMUL R12, R11, R8 ;  /* 0x000000080b0c7220 */ /* 0x001fe40000400000 */
[----:B------:R-:W0:Y:S02]  /*02c0*/  LDC.64 R8, c[0x0][0x210] ;  /* 0x00008400ff087b82 */ /* 0x000e240000000a00 */
[C---:B------:R-:W-:Y:S01]  /*02d0*/  FMUL R13, R12.reuse, R13 ;  /* 0x0000000d0c0d7220 */ /* 0x040fe20000400000 */
[C---:B------:R-:W-:Y:S01]  /*02e0*/  FMUL R5, R12.reuse, R5 ;  /* 0x000000050c057220 */ /* 0x040fe20000400000 */
[C---:B------:R-:W-:Y:S01]  /*02f0*/  FMUL R15, R12.reuse, R15 ;  /* 0x0000000f0c0f7220 */ /* 0x040fe20000400000 */
[----:B------:R-:W-:Y:S01]  /*0300*/  FMUL R7, R12, R7 ;  /* 0x000000070c077220 */ /* 0x000fe20000400000 */
[C-C-:B----4-:R-:W-:Y:S01]  /*0310*/  FFMA R4, R3.reuse, R13, R14.reuse ;  /* 0x0000000d03047223 */ /* 0x150fe2000000000e */
[C-C-:B------:R-:W-:Y:S01]  /*0320*/  FFMA R5, R3.reuse, R5, R14.reuse ;  /* 0x0000000503057223 */ /* 0x140fe2000000000e */
[C-C-:B------:R-:W-:Y:S01]  /*0330*/  FFMA R6, R3.reuse, R15, R14.reuse ;  /* 0x0000000f03067223 */ /* 0x140fe2000000000e */
[----:B------:R-:W-:-:S02]  /*0340*/  FFMA R7, R3, R7, R14 ;  /* 0x0000000703077223 */ /* 0x000fc4000000000e */
[----:B------:R-:W-:Y:S02]  /*0350*/  FSETP.GT.AND P3, PT, R4, RZ, PT ;  /* 0x000000ff0400720b */ /* 0x000fe40003f64000 */
[----:B------:R-:W-:Y:S02]  /*0360*/  FSETP.GT.AND P2, PT, R5, RZ, PT ;  /* 0x000000ff0500720b */ /* 0x000fe40003f44000 */
[----:B------:R-:W-:Y:S02]  /*0370*/  FSETP.GT.AND P1, PT, R6, RZ, PT ;  /* 0x000000ff0600720b */ /* 0x000fe40003f24000 */
[----:B------:R-:W-:Y:S01]  /*0380*/  FSETP.GT.AND P0, PT, R7, RZ, PT ;  /* 0x000000ff0700720b */ /* 0x000fe20003f04000 */
[----:B0-----:R-:W-:-:S06]  /*0390*/  IMAD.WIDE R8, R0, 0x4, R8 ;  /* 0x0000000400087825 */ /* 0x001fcc00078e0208 */
[----:B------:R-:W-:Y:S02]  /*03a0*/  @!P3 FMUL R4, R4, 0.10000000149011611938 ;  /* 0x3dcccccd0404b820 */ /* 0x000fe40000400000 */
[----:B------:R-:W-:Y:S02]  /*03b0*/  @!P2 FMUL R5, R5, 0.10000000149011611938 ;  /* 0x3dcccccd0505a820 */ /* 0x000fe40000400000 */
[----:B------:R-:W-:Y:S02]  /*03c0*/  @!P1 FMUL R6, R6, 0.10000000149011611938 ;  /* 0x3dcccccd06069820 */ /* 0x000fe40000400000 */
[----:B------:R-:W-:-:S05]  /*03d0*/  @!P0 FMUL R7, R7, 0.10000000149011611938 ;  /* 0x3dcccccd07078820 */ /* 0x000fca0000400000 */
[----:B------:R-:W-:Y:S01]  /*03e0*/  STG.E.128 desc[UR4][R8.64], R4 ;  /* 0x0000000408007986 */ /* 0x000fe2000c101d04 */
[----:B------:R-:W-:Y:S05]  /*03f0*/  EXIT ;  /* 0x000000000000794d */ /* 0x000fea0003800000 */
.L_x_0:
[----:B------:R-:W-:-:S00]  /*0400*/  BRA `(.L_x_0) ;  /* 0xfffffffc00fc7947 */ /* 0x000fc0000383ffff */
[----:B------:R-:W-:-:S00]  /*0410*/  NOP ;  /* 0x0000000000007918 */ /* 0x000fc00000000000 */
        /* <DEDUP_REMOVED lines=14> */
.L_x_1:


//--------------------- .nv.global.init           --------------------------
	.section	.nv.global.init,"aw",@progbits
.nv.global.init:
	.type		_$_str,@object
	.size		_$_str,(_$_str_$_2 - _$_str)
_$_str:
        /*0000*/ 	.byte	0x5f, 0x5f, 0x43, 0x55, 0x44, 0x41, 0x5f, 0x46, 0x54, 0x5a, 0x00
	.type		_$_str_$_2,@object
	.size		_$_str_$_2,(.L_1 - _$_str_$_2)
_$_str_$_2:
        /*000b*/ 	.byte	0x5f, 0x5f, 0x43, 0x55, 0x44, 0x41, 0x5f, 0x50, 0x52, 0x45, 0x43, 0x5f, 0x53, 0x51, 0x52, 0x54
        /*001b*/ 	.byte	0x00
.L_1:


//--------------------- .nv.constant0.triton_poi_fused__native_batch_norm_legit_no_training_leaky_relu_0 --------------------------
	.section	.nv.constant0.triton_poi_fused__native_batch_norm_legit_no_training_leaky_relu_0,"a",@progbits
	.sectionflags	@""
	.align	4
.nv.constant0.triton_poi_fused__native_batch_norm_legit_no_training_leaky_relu_0:
	.zero		580
